//
// Generated by NVIDIA NVVM Compiler
//
// Compiler Build ID: CL-36424714
// Cuda compilation tools, release 13.0, V13.0.88
// Based on NVVM 20.0.0
//

.version 9.0
.target sm_100
.address_size 64

	// .globl	_Z13getMeanSquarePKfPfi

.visible .entry _Z13getMeanSquarePKfPfi(
	.param .u64 .ptr .align 1 _Z13getMeanSquarePKfPfi_param_0,
	.param .u64 .ptr .align 1 _Z13getMeanSquarePKfPfi_param_1,
	.param .u32 _Z13getMeanSquarePKfPfi_param_2
)
{
	.reg .pred 	%p<2>;
	.reg .b32 	%r<6>;
	.reg .b32 	%f<6>;
	.reg .b64 	%rd<7>;

	ld.param.u64 	%rd1, [_Z13getMeanSquarePKfPfi_param_0];
	ld.param.u64 	%rd2, [_Z13getMeanSquarePKfPfi_param_1];
	ld.param.u32 	%r2, [_Z13getMeanSquarePKfPfi_param_2];
	mov.u32 	%r3, %ntid.x;
	mov.u32 	%r4, %ctaid.x;
	mov.u32 	%r5, %tid.x;
	mad.lo.s32 	%r1, %r3, %r4, %r5;
	setp.ge.s32 	%p1, %r1, %r2;
	@%p1 bra 	$L__BB0_2;
	cvta.to.global.u64 	%rd3, %rd1;
	cvta.to.global.u64 	%rd4, %rd2;
	mul.wide.s32 	%rd5, %r1, 4;
	add.s64 	%rd6, %rd3, %rd5;
	ld.global.f32 	%f1, [%rd6];
	mul.f32 	%f2, %f1, %f1;
	cvt.rn.f32.s32 	%f3, %r2;
	div.rn.f32 	%f4, %f2, %f3;
	atom.global.add.f32 	%f5, [%rd4], %f4;
$L__BB0_2:
	ret;

}
	// .globl	_Z9getOutputPKfPfffif
.visible .entry _Z9getOutputPKfPfffif(
	.param .u64 .ptr .align 1 _Z9getOutputPKfPfffif_param_0,
	.param .u64 .ptr .align 1 _Z9getOutputPKfPfffif_param_1,
	.param .f32 _Z9getOutputPKfPfffif_param_2,
	.param .f32 _Z9getOutputPKfPfffif_param_3,
	.param .u32 _Z9getOutputPKfPfffif_param_4,
	.param .f32 _Z9getOutputPKfPfffif_param_5
)
{
	.reg .pred 	%p<2>;
	.reg .b32 	%r<6>;
	.reg .b32 	%f<7>;
	.reg .b64 	%rd<8>;

	ld.param.u64 	%rd1, [_Z9getOutputPKfPfffif_param_0];
	ld.param.u64 	%rd2, [_Z9getOutputPKfPfffif_param_1];
	ld.param.f32 	%f1, [_Z9getOutputPKfPfffif_param_2];
	ld.param.f32 	%f2, [_Z9getOutputPKfPfffif_param_3];
	ld.param.u32 	%r2, [_Z9getOutputPKfPfffif_param_4];
	ld.param.f32 	%f3, [_Z9getOutputPKfPfffif_param_5];
	mov.u32 	%r3, %ntid.x;
	mov.u32 	%r4, %ctaid.x;
	mov.u32 	%r5, %tid.x;
	mad.lo.s32 	%r1, %r3, %r4, %r5;
	setp.ge.s32 	%p1, %r1, %r2;
	@%p1 bra 	$L__BB1_2;
	cvta.to.global.u64 	%rd3, %rd1;
	cvta.to.global.u64 	%rd4, %rd2;
	mul.wide.s32 	%rd5, %r1, 4;
	add.s64 	%rd6, %rd3, %rd5;
	ld.global.f32 	%f4, [%rd6];
	div.rn.f32 	%f5, %f4, %f3;
	fma.rn.f32 	%f6, %f1, %f5, %f2;
	add.s64 	%rd7, %rd4, %rd5;
	st.global.f32 	[%rd7], %f6;
$L__BB1_2:
	ret;

}


// ===== COMPILED SASS (sm_100) =====

	.target	sm_100

	.elftype	@"ET_EXEC"


//--------------------- .note.nv.tkinfo           --------------------------
	.section	.note.nv.tkinfo,"",@"SHT_NOTE"
	.sectionflags	@"SHF_NOTE_NV_TKINFO"
	.tkinfo
        /*0018*/ 	.word	0x00000002
        /*0030*/ 	.string	""
        /*0030*/ 	.string	"ptxas"
        /*0030*/ 	.string	"Cuda compilation tools, release 13.0, V13.0.88"
        /*0030*/ 	.string	"Build cuda_13.0.r13.0/compiler.36424714_0"
        /*0030*/ 	.string	"-arch sm_100 -m 64 "



//--------------------- .note.nv.cuinfo           --------------------------
	.section	.note.nv.cuinfo,"",@"SHT_NOTE"
	.sectionflags	@"SHF_NOTE_NV_CUINFO"
        /*0018*/ 	.short	0x0002
        /*001a*/ 	.short	0x0064
        /*001c*/ 	.short	0x0082
	.zero		2


//--------------------- .nv.info                  --------------------------
	.section	.nv.info,"",@"SHT_CUDA_INFO"
	.align	4


	//----- nvinfo : EIATTR_REGCOUNT
	.align		4
        /*0000*/ 	.byte	0x04, 0x2f
        /*0002*/ 	.short	(.L_1 - .L_0)
	.align		4
.L_0:
        /*0004*/ 	.word	index@(_Z13getMeanSquarePKfPfi)
        /*0008*/ 	.word	0x0000000e


	//----- nvinfo : EIATTR_FRAME_SIZE
	.align		4
.L_1:
        /*000c*/ 	.byte	0x04, 0x11
        /*000e*/ 	.short	(.L_3 - .L_2)
	.align		4
.L_2:
        /*0010*/ 	.word	index@($__internal_1_$__cuda_sm3x_div_rn_noftz_f32_slowpath)
        /*0014*/ 	.word	0x00000000


	//----- nvinfo : EIATTR_FRAME_SIZE
	.align		4
.L_3:
        /*0018*/ 	.byte	0x04, 0x11
        /*001a*/ 	.short	(.L_5 - .L_4)
	.align		4
.L_4:
        /*001c*/ 	.word	index@(_Z13getMeanSquarePKfPfi)
        /*0020*/ 	.word	0x00000000


	//----- nvinfo : EIATTR_REGCOUNT
	.align		4
.L_5:
        /*0024*/ 	.byte	0x04, 0x2f
        /*0026*/ 	.short	(.L_7 - .L_6)
	.align		4
.L_6:
        /*0028*/ 	.word	index@(_Z9getOutputPKfPfffif)
        /*002c*/ 	.word	0x00000010


	//----- nvinfo : EIATTR_FRAME_SIZE
	.align		4
.L_7:
        /*0030*/ 	.byte	0x04, 0x11
        /*0032*/ 	.short	(.L_9 - .L_8)
	.align		4
.L_8:
        /*0034*/ 	.word	index@($__internal_0_$__cuda_sm3x_div_rn_noftz_f32_slowpath)
        /*0038*/ 	.word	0x00000000


	//----- nvinfo : EIATTR_FRAME_SIZE
	.align		4
.L_9:
        /*003c*/ 	.byte	0x04, 0x11
        /*003e*/ 	.short	(.L_11 - .L_10)
	.align		4
.L_10:
        /*0040*/ 	.word	index@(_Z9getOutputPKfPfffif)
        /*0044*/ 	.word	0x00000000


	//----- nvinfo : EIATTR_MIN_STACK_SIZE
	.align		4
.L_11:
        /*0048*/ 	.byte	0x04, 0x12
        /*004a*/ 	.short	(.L_13 - .L_12)
	.align		4
.L_12:
        /*004c*/ 	.word	index@(_Z9getOutputPKfPfffif)
        /*0050*/ 	.word	0x00000000


	//----- nvinfo : EIATTR_MIN_STACK_SIZE
	.align		4
.L_13:
        /*0054*/ 	.byte	0x04, 0x12
        /*0056*/ 	.short	(.L_15 - .L_14)
	.align		4
.L_14:
        /*0058*/ 	.word	index@(_Z13getMeanSquarePKfPfi)
        /*005c*/ 	.word	0x00000000
.L_15:


//--------------------- .nv.compat                --------------------------
	.section	.nv.compat,"",@"SHT_CUDA_COMPAT_INFO"
	.align	4
        /*0000*/ 	.byte	0x02, 0x09, 0x00, 0x00, 0x02, 0x02, 0x01, 0x00, 0x02, 0x05, 0x05, 0x00, 0x03, 0x07, 0x01, 0x01
        /*0010*/ 	.byte	0x02, 0x03, 0x00, 0x00, 0x02, 0x06, 0x01, 0x00, 0x04, 0x0b, 0x08, 0x00, 0x01, 0x00, 0x00, 0x00
        /*0020*/ 	.byte	0x00, 0x00, 0x00, 0x00


//--------------------- .nv.info._Z9getOutputPKfPfffif --------------------------
	.section	.nv.info._Z9getOutputPKfPfffif,"",@"SHT_CUDA_INFO"
	.sectionflags	@""
	.align	4


	//----- nvinfo : EIATTR_CUDA_API_VERSION
	.align		4
        /*0000*/ 	.byte	0x04, 0x37
        /*0002*/ 	.short	(.L_17 - .L_16)
.L_16:
        /*0004*/ 	.word	0x00000082


	//----- nvinfo : EIATTR_KPARAM_INFO
	.align		4
.L_17:
        /*0008*/ 	.byte	0x04, 0x17
        /*000a*/ 	.short	(.L_19 - .L_18)
.L_18:
        /*000c*/ 	.word	0x00000000
        /*0010*/ 	.short	0x0005
        /*0012*/ 	.short	0x001c
        /*0014*/ 	.byte	0x00, 0xf0, 0x11, 0x00


	//----- nvinfo : EIATTR_KPARAM_INFO
	.align		4
.L_19:
        /*0018*/ 	.byte	0x04, 0x17
        /*001a*/ 	.short	(.L_21 - .L_20)
.L_20:
        /*001c*/ 	.word	0x00000000
        /*0020*/ 	.short	0x0004
        /*0022*/ 	.short	0x0018
        /*0024*/ 	.byte	0x00, 0xf0, 0x11, 0x00


	//----- nvinfo : EIATTR_KPARAM_INFO
	.align		4
.L_21:
        /*0028*/ 	.byte	0x04, 0x17
        /*002a*/ 	.short	(.L_23 - .L_22)
.L_22:
        /*002c*/ 	.word	0x00000000
        /*0030*/ 	.short	0x0003
        /*0032*/ 	.short	0x0014
        /*0034*/ 	.byte	0x00, 0xf0, 0x11, 0x00


	//----- nvinfo : EIATTR_KPARAM_INFO
	.align		4
.L_23:
        /*0038*/ 	.byte	0x04, 0x17
        /*003a*/ 	.short	(.L_25 - .L_24)
.L_24:
        /*003c*/ 	.word	0x00000000
        /*0040*/ 	.short	0x0002
        /*0042*/ 	.short	0x0010
        /*0044*/ 	.byte	0x00, 0xf0, 0x11, 0x00


	//----- nvinfo : EIATTR_KPARAM_INFO
	.align		4
.L_25:
        /*0048*/ 	.byte	0x04, 0x17
        /*004a*/ 	.short	(.L_27 - .L_26)
.L_26:
        /*004c*/ 	.word	0x00000000
        /*0050*/ 	.short	0x0001
        /*0052*/ 	.short	0x0008
        /*0054*/ 	.byte	0x00, 0xf5, 0x21, 0x00


	//----- nvinfo : EIATTR_KPARAM_INFO
	.align		4
.L_27:
        /*0058*/ 	.byte	0x04, 0x17
        /*005a*/ 	.short	(.L_29 - .L_28)
.L_28:
        /*005c*/ 	.word	0x00000000
        /*0060*/ 	.short	0x0000
        /*0062*/ 	.short	0x0000
        /*0064*/ 	.byte	0x00, 0xf5, 0x21, 0x00


	//----- nvinfo : EIATTR_SPARSE_MMA_MASK
	.align		4
.L_29:
        /*0068*/ 	.byte	0x03, 0x50
        /*006a*/ 	.short	0x0000


	//----- nvinfo : EIATTR_MAXREG_COUNT
	.align		4
        /*006c*/ 	.byte	0x03, 0x1b
        /*006e*/ 	.short	0x00ff


	//----- nvinfo : EIATTR_MERCURY_ISA_VERSION
	.align		4
        /*0070*/ 	.byte	0x03, 0x5f
        /*0072*/ 	.short	0x0101


	//----- nvinfo : EIATTR_VRC_CTA_INIT_COUNT
	.align		4
        /*0074*/ 	.byte	0x02, 0x4a
	.zero		1
	.zero		1


	//----- nvinfo : EIATTR_EXIT_INSTR_OFFSETS
	.align		4
        /*0078*/ 	.byte	0x04, 0x1c
        /*007a*/ 	.short	(.L_31 - .L_30)


	//   ....[0]....
.L_30:
        /*007c*/ 	.word	0x00000070


	//   ....[1]....
        /*0080*/ 	.word	0x000001f0


	//----- nvinfo : EIATTR_CRS_STACK_SIZE
	.align		4
.L_31:
        /*0084*/ 	.byte	0x04, 0x1e
        /*0086*/ 	.short	(.L_33 - .L_32)
.L_32:
        /*0088*/ 	.word	0x00000000


	//----- nvinfo : EIATTR_CBANK_PARAM_SIZE
	.align		4
.L_33:
        /*008c*/ 	.byte	0x03, 0x19
        /*008e*/ 	.short	0x0020


	//----- nvinfo : EIATTR_PARAM_CBANK
	.align		4
        /*0090*/ 	.byte	0x04, 0x0a
        /*0092*/ 	.short	(.L_35 - .L_34)
	.align		4
.L_34:
        /*0094*/ 	.word	index@(.nv.constant0._Z9getOutputPKfPfffif)
        /*0098*/ 	.short	0x0380
        /*009a*/ 	.short	0x0020


	//----- nvinfo : EIATTR_SW_WAR
	.align		4
.L_35:
        /*009c*/ 	.byte	0x04, 0x36
        /*009e*/ 	.short	(.L_37 - .L_36)
.L_36:
        /*00a0*/ 	.word	0x00000008
.L_37:


//--------------------- .nv.info._Z13getMeanSquarePKfPfi --------------------------
	.section	.nv.info._Z13getMeanSquarePKfPfi,"",@"SHT_CUDA_INFO"
	.sectionflags	@""
	.align	4


	//----- nvinfo : EIATTR_CUDA_API_VERSION
	.align		4
        /*0000*/ 	.byte	0x04, 0x37
        /*0002*/ 	.short	(.L_39 - .L_38)
.L_38:
        /*0004*/ 	.word	0x00000082


	//----- nvinfo : EIATTR_KPARAM_INFO
	.align		4
.L_39:
        /*0008*/ 	.byte	0x04, 0x17
        /*000a*/ 	.short	(.L_41 - .L_40)
.L_40:
        /*000c*/ 	.word	0x00000000
        /*0010*/ 	.short	0x0002
        /*0012*/ 	.short	0x0010
        /*0014*/ 	.byte	0x00, 0xf0, 0x11, 0x00


	//----- nvinfo : EIATTR_KPARAM_INFO
	.align		4
.L_41:
        /*0018*/ 	.byte	0x04, 0x17
        /*001a*/ 	.short	(.L_43 - .L_42)
.L_42:
        /*001c*/ 	.word	0x00000000
        /*0020*/ 	.short	0x0001
        /*0022*/ 	.short	0x0008
        /*0024*/ 	.byte	0x00, 0xf5, 0x21, 0x00


	//----- nvinfo : EIATTR_KPARAM_INFO
	.align		4
.L_43:
        /*0028*/ 	.byte	0x04, 0x17
        /*002a*/ 	.short	(.L_45 - .L_44)
.L_44:
        /*002c*/ 	.word	0x00000000
        /*0030*/ 	.short	0x0000
        /*0032*/ 	.short	0x0000
        /*0034*/ 	.byte	0x00, 0xf5, 0x21, 0x00


	//----- nvinfo : EIATTR_SPARSE_MMA_MASK
	.align		4
.L_45:
        /*0038*/ 	.byte	0x03, 0x50
        /*003a*/ 	.short	0x0000


	//----- nvinfo : EIATTR_MAXREG_COUNT
	.align		4
        /*003c*/ 	.byte	0x03, 0x1b
        /*003e*/ 	.short	0x00ff


	//----- nvinfo : EIATTR_MERCURY_ISA_VERSION
	.align		4
        /*0040*/ 	.byte	0x03, 0x5f
        /*0042*/ 	.short	0x0101


	//----- nvinfo : EIATTR_VRC_CTA_INIT_COUNT
	.align		4
        /*0044*/ 	.byte	0x02, 0x4a
	.zero		1
	.zero		1


	//----- nvinfo : EIATTR_EXIT_INSTR_OFFSETS
	.align		4
        /*0048*/ 	.byte	0x04, 0x1c
        /*004a*/ 	.short	(.L_47 - .L_46)


	//   ....[0]....
.L_46:
        /*004c*/ 	.word	0x00000070


	//   ....[1]....
        /*0050*/ 	.word	0x000001c0


	//----- nvinfo : EIATTR_CRS_STACK_SIZE
	.align		4
.L_47:
        /*0054*/ 	.byte	0x04, 0x1e
        /*0056*/ 	.short	(.L_49 - .L_48)
.L_48:
        /*0058*/ 	.word	0x00000000


	//----- nvinfo : EIATTR_CBANK_PARAM_SIZE
	.align		4
.L_49:
        /*005c*/ 	.byte	0x03, 0x19
        /*005e*/ 	.short	0x0014


	//----- nvinfo : EIATTR_PARAM_CBANK
	.align		4
        /*0060*/ 	.byte	0x04, 0x0a
        /*0062*/ 	.short	(.L_51 - .L_50)
	.align		4
.L_50:
        /*0064*/ 	.word	index@(.nv.constant0._Z13getMeanSquarePKfPfi)
        /*0068*/ 	.short	0x0380
        /*006a*/ 	.short	0x0014


	//----- nvinfo : EIATTR_SW_WAR
	.align		4
.L_51:
        /*006c*/ 	.byte	0x04, 0x36
        /*006e*/ 	.short	(.L_53 - .L_52)
.L_52:
        /*0070*/ 	.word	0x00000008
.L_53:


//--------------------- .nv.callgraph             --------------------------
	.section	.nv.callgraph,"",@"SHT_CUDA_CALLGRAPH"
	.align	4
	.sectionentsize	8
	.align		4
        /*0000*/ 	.word	0x00000000
	.align		4
        /*0004*/ 	.word	0xffffffff
	.align		4
        /*0008*/ 	.word	0x00000000
	.align		4
        /*000c*/ 	.word	0xfffffffe
	.align		4
        /*0010*/ 	.word	0x00000000
	.align		4
        /*0014*/ 	.word	0xfffffffd
	.align		4
        /*0018*/ 	.word	0x00000000
	.align		4
        /*001c*/ 	.word	0xfffffffc


//--------------------- .text._Z9getOutputPKfPfffif --------------------------
	.section	.text._Z9getOutputPKfPfffif,"ax",@progbits
	.align	128
        .global         _Z9getOutputPKfPfffif
        .type           _Z9getOutputPKfPfffif,@function
        .size           _Z9getOutputPKfPfffif,(.L_x_28 - _Z9getOutputPKfPfffif)
        .other          _Z9getOutputPKfPfffif,@"STO_CUDA_ENTRY STV_DEFAULT"
_Z9getOutputPKfPfffif:
.text._Z9getOutputPKfPfffif:
[----:B------:R-:W-:Y:S01]  /*0000*/  LDC R1, c[0x0][0x37c] ;  /* 0x0000df00ff017b82 */ /* 0x000fe20000000800 */
[----:B------:R-:W0:Y:S01]  /*0010*/  S2R R2, SR_CTAID.X ;  /* 0x0000000000027919 */ /* 0x000e220000002500 */
[----:B------:R-:W0:Y:S01]  /*0020*/  LDCU UR4, c[0x0][0x360] ;  /* 0x00006c00ff0477ac */ /* 0x000e220008000800 */
[----:B------:R-:W0:Y:S01]  /*0030*/  S2R R3, SR_TID.X ;  /* 0x0000000000037919 */ /* 0x000e220000002100 */
[----:B------:R-:W1:Y:S01]  /*0040*/  LDCU UR5, c[0x0][0x398] ;  /* 0x00007300ff0577ac */ /* 0x000e620008000800 */
[----:B0-----:R-:W-:-:S05]  /*0050*/  IMAD R2, R2, UR4, R3 ;  /* 0x0000000402027c24 */ /* 0x001fca000f8e0203 */
[----:B-1----:R-:W-:-:S13]  /*0060*/  ISETP.GE.AND P0, PT, R2, UR5, PT ;  /* 0x0000000502007c0c */ /* 0x002fda000bf06270 */
[----:B------:R-:W-:Y:S05]  /*0070*/  @P0 EXIT ;  /* 0x000000000000094d */ /* 0x000fea0003800000 */
[----:B------:R-:W0:Y:S01]  /*0080*/  LDC.64 R4, c[0x0][0x380] ;  /* 0x0000e000ff047b82 */ /* 0x000e220000000a00 */
[----:B------:R-:W1:Y:S07]  /*0090*/  LDCU.64 UR4, c[0x0][0x358] ;  /* 0x00006b00ff0477ac */ /* 0x000e6e0008000a00 */
[----:B------:R-:W2:Y:S01]  /*00a0*/  LDC R9, c[0x0][0x39c] ;  /* 0x0000e700ff097b82 */ /* 0x000ea20000000800 */
[----:B0-----:R-:W-:-:S05]  /*00b0*/  IMAD.WIDE R4, R2, 0x4, R4 ;  /* 0x0000000402047825 */ /* 0x001fca00078e0204 */
[----:B-1----:R-:W3:Y:S01]  /*00c0*/  LDG.E R0, desc[UR4][R4.64] ;  /* 0x0000000404007981 */ /* 0x002ee2000c1e1900 */
[----:B------:R-:W-:Y:S01]  /*00d0*/  BSSY.RECONVERGENT B0, `(.L_x_0) ;  /* 0x000000c000007945 */ /* 0x000fe20003800200 */
[----:B--2---:R-:W0:Y:S02]  /*00e0*/  MUFU.RCP R3, R9 ;  /* 0x0000000900037308 */ /* 0x004e240000001000 */
[----:B0-----:R-:W-:-:S04]  /*00f0*/  FFMA R6, R3, -R9, 1 ;  /* 0x3f80000003067423 */ /* 0x001fc80000000809 */
[----:B------:R-:W-:Y:S02]  /*0100*/  FFMA R3, R3, R6, R3 ;  /* 0x0000000603037223 */ /* 0x000fe40000000003 */
[----:B---3--:R-:W0:Y:S02]  /*0110*/  FCHK P0, R0, R9 ;  /* 0x0000000900007302 */ /* 0x008e240000000000 */
[----:B------:R-:W-:-:S04]  /*0120*/  FFMA R6, R0, R3, RZ ;  /* 0x0000000300067223 */ /* 0x000fc800000000ff */
[----:B------:R-:W-:-:S04]  /*0130*/  FFMA R7, R6, -R9, R0 ;  /* 0x8000000906077223 */ /* 0x000fc80000000000 */
[----:B------:R-:W-:Y:S01]  /*0140*/  FFMA R6, R3, R7, R6 ;  /* 0x0000000703067223 */ /* 0x000fe20000000006 */
[----:B0-----:R-:W-:Y:S06]  /*0150*/  @!P0 BRA `(.L_x_1) ;  /* 0x00000000000c8947 */ /* 0x001fec0003800000 */
[----:B------:R-:W-:-:S07]  /*0160*/  MOV R4, 0x180 ;  /* 0x0000018000047802 */ /* 0x000fce0000000f00 */
[----:B------:R-:W-:Y:S05]  /*0170*/  CALL.REL.NOINC `($__internal_0_$__cuda_sm3x_div_rn_noftz_f32_slowpath) ;  /* 0x0000000000207944 */ /* 0x000fea0003c00000 */
[----:B------:R-:W-:-:S07]  /*0180*/  IMAD.MOV.U32 R6, RZ, RZ, R0 ;  /* 0x000000ffff067224 */ /* 0x000fce00078e0000 */
.L_x_1:
[----:B------:R-:W-:Y:S05]  /*0190*/  BSYNC.RECONVERGENT B0 ;  /* 0x0000000000007941 */ /* 0x000fea0003800200 */
.L_x_0:
[----:B------:R-:W0:Y:S08]  /*01a0*/  LDC.64 R8, c[0x0][0x390] ;  /* 0x0000e400ff087b82 */ /* 0x000e300000000a00 */
[----:B------:R-:W1:Y:S01]  /*01b0*/  LDC.64 R4, c[0x0][0x388] ;  /* 0x0000e200ff047b82 */ /* 0x000e620000000a00 */
[----:B0-----:R-:W-:Y:S01]  /*01c0*/  FFMA R7, R6, R8, R9 ;  /* 0x0000000806077223 */ /* 0x001fe20000000009 */
[----:B-1----:R-:W-:-:S05]  /*01d0*/  IMAD.WIDE R2, R2, 0x4, R4 ;  /* 0x0000000402027825 */ /* 0x002fca00078e0204 */
[----:B------:R-:W-:Y:S01]  /*01e0*/  STG.E desc[UR4][R2.64], R7 ;  /* 0x0000000702007986 */ /* 0x000fe2000c101904 */
[----:B------:R-:W-:Y:S05]  /*01f0*/  EXIT ;  /* 0x000000000000794d */ /* 0x000fea0003800000 */
        .weak           $__internal_0_$__cuda_sm3x_div_rn_noftz_f32_slowpath
        .type           $__internal_0_$__cuda_sm3x_div_rn_noftz_f32_slowpath,@function
        .size           $__internal_0_$__cuda_sm3x_div_rn_noftz_f32_slowpath,(.L_x_28 - $__internal_0_$__cuda_sm3x_div_rn_noftz_f32_slowpath)
$__internal_0_$__cuda_sm3x_div_rn_noftz_f32_slowpath:
[----:B------:R-:W0:Y:S01]  /*0200*/  LDC R3, c[0x0][0x39c] ;  /* 0x0000e700ff037b82 */ /* 0x000e220000000800 */
[--C-:B------:R-:W-:Y:S01]  /*0210*/  SHF.R.U32.HI R5, RZ, 0x17, R0.reuse ;  /* 0x00000017ff057819 */ /* 0x100fe20000011600 */
[----:B------:R-:W1:Y:S01]  /*0220*/  LDCU UR6, c[0x0][0x39c] ;  /* 0x00007380ff0677ac */ /* 0x000e620008000800 */
[----:B------:R-:W-:Y:S01]  /*0230*/  BSSY.RECONVERGENT B1, `(.L_x_2) ;  /* 0x0000064000017945 */ /* 0x000fe20003800200 */
[----:B------:R-:W-:Y:S01]  /*0240*/  IMAD.MOV.U32 R7, RZ, RZ, R0 ;  /* 0x000000ffff077224 */ /* 0x000fe200078e0000 */
[----:B------:R-:W-:-:S05]  /*0250*/  LOP3.LUT R5, R5, 0xff, RZ, 0xc0, !PT ;  /* 0x000000ff05057812 */ /* 0x000fca00078ec0ff */
[----:B------:R-:W-:Y:S02]  /*0260*/  VIADD R10, R5, 0xffffffff ;  /* 0xffffffff050a7836 */ /* 0x000fe40000000000 */
[----:B-1----:R-:W-:Y:S01]  /*0270*/  IMAD.U32 R8, RZ, RZ, UR6 ;  /* 0x00000006ff087e24 */ /* 0x002fe2000f8e00ff */
[----:B0-----:R-:W-:-:S04]  /*0280*/  SHF.R.U32.HI R6, RZ, 0x17, R3 ;  /* 0x00000017ff067819 */ /* 0x001fc80000011603 */
[----:B------:R-:W-:-:S05]  /*0290*/  LOP3.LUT R6, R6, 0xff, RZ, 0xc0, !PT ;  /* 0x000000ff06067812 */ /* 0x000fca00078ec0ff */
[----:B------:R-:W-:-:S05]  /*02a0*/  VIADD R11, R6, 0xffffffff ;  /* 0xffffffff060b7836 */ /* 0x000fca0000000000 */
[----:B------:R-:W-:-:S04]  /*02b0*/  ISETP.GT.U32.AND P0, PT, R11, 0xfd, PT ;  /* 0x000000fd0b00780c */ /* 0x000fc80003f04070 */
[----:B------:R-:W-:-:S13]  /*02c0*/  ISETP.GT.U32.OR P0, PT, R10, 0xfd, P0 ;  /* 0x000000fd0a00780c */ /* 0x000fda0000704470 */
[----:B------:R-:W-:Y:S01]  /*02d0*/  @!P0 IMAD.MOV.U32 R9, RZ, RZ, RZ ;  /* 0x000000ffff098224 */ /* 0x000fe200078e00ff */
[----:B------:R-:W-:Y:S06]  /*02e0*/  @!P0 BRA `(.L_x_3) ;  /* 0x00000000005c8947 */ /* 0x000fec0003800000 */
[----:B------:R-:W-:Y:S02]  /*02f0*/  FSETP.GTU.FTZ.AND P1, PT, |R3|, +INF , PT ;  /* 0x7f8000000300780b */ /* 0x000fe40003f3c200 */
[----:B------:R-:W-:-:S04]  /*0300*/  FSETP.GTU.FTZ.AND P0, PT, |R0|, +INF , PT ;  /* 0x7f8000000000780b */ /* 0x000fc80003f1c200 */
[----:B------:R-:W-:-:S13]  /*0310*/  PLOP3.LUT P0, PT, P0, P1, PT, 0xf8, 0x8f ;  /* 0x00000000008f781c */ /* 0x000fda0000703f70 */
[----:B------:R-:W-:Y:S05]  /*0320*/  @P0 BRA `(.L_x_4) ;  /* 0x00000004004c0947 */ /* 0x000fea0003800000 */
[----:B------:R-:W-:-:S13]  /*0330*/  LOP3.LUT P0, RZ, R8, 0x7fffffff, R7, 0xc8, !PT ;  /* 0x7fffffff08ff7812 */ /* 0x000fda000780c807 */
[----:B------:R-:W-:Y:S05]  /*0340*/  @!P0 BRA `(.L_x_5) ;  /* 0x00000004003c8947 */ /* 0x000fea0003800000 */
[C---:B------:R-:W-:Y:S02]  /*0350*/  FSETP.NEU.FTZ.AND P2, PT, |R0|.reuse, +INF , PT ;  /* 0x7f8000000000780b */ /* 0x040fe40003f5d200 */
[----:B------:R-:W-:Y:S02]  /*0360*/  FSETP.NEU.FTZ.AND P1, PT, |R3|, +INF , PT ;  /* 0x7f8000000300780b */ /* 0x000fe40003f3d200 */
[----:B------:R-:W-:-:S11]  /*0370*/  FSETP.NEU.FTZ.AND P0, PT, |R0|, +INF , PT ;  /* 0x7f8000000000780b */ /* 0x000fd60003f1d200 */
[----:B------:R-:W-:Y:S05]  /*0380*/  @!P1 BRA !P2, `(.L_x_5) ;  /* 0x00000004002c9947 */ /* 0x000fea0005000000 */
[----:B------:R-:W-:-:S04]  /*0390*/  LOP3.LUT P2, RZ, R7, 0x7fffffff, RZ, 0xc0, !PT ;  /* 0x7fffffff07ff7812 */ /* 0x000fc8000784c0ff */
[----:B------:R-:W-:-:S13]  /*03a0*/  PLOP3.LUT P1, PT, P1, P2, PT, 0x2f, 0xf2 ;  /* 0x0000000000f2781c */ /* 0x000fda0000f24577 */
[----:B------:R-:W-:Y:S05]  /*03b0*/  @P1 BRA `(.L_x_6) ;  /* 0x0000000400181947 */ /* 0x000fea0003800000 */
[----:B------:R-:W-:-:S04]  /*03c0*/  LOP3.LUT P1, RZ, R8, 0x7fffffff, RZ, 0xc0, !PT ;  /* 0x7fffffff08ff7812 */ /* 0x000fc8000782c0ff */
[----:B------:R-:W-:-:S13]  /*03d0*/  PLOP3.LUT P0, PT, P0, P1, PT, 0x2f, 0xf2 ;  /* 0x0000000000f2781c */ /* 0x000fda0000702577 */
[----:B------:R-:W-:Y:S05]  /*03e0*/  @P0 BRA `(.L_x_7) ;  /* 0x0000000400000947 */ /* 0x000fea0003800000 */
[----:B------:R-:W-:Y:S02]  /*03f0*/  ISETP.GE.AND P0, PT, R10, RZ, PT ;  /* 0x000000ff0a00720c */ /* 0x000fe40003f06270 */
[----:B------:R-:W-:-:S11]  /*0400*/  ISETP.GE.AND P1, PT, R11, RZ, PT ;  /* 0x000000ff0b00720c */ /* 0x000fd60003f26270 */
[----:B------:R-:W-:Y:S02]  /*0410*/  @P0 IMAD.MOV.U32 R9, RZ, RZ, RZ ;  /* 0x000000ffff090224 */ /* 0x000fe400078e00ff */
[----:B------:R-:W-:Y:S01]  /*0420*/  @!P0 FFMA R7, R0, 1.84467440737095516160e+19, RZ ;  /* 0x5f80000000078823 */ /* 0x000fe200000000ff */
[----:B------:R-:W-:Y:S02]  /*0430*/  @!P0 IMAD.MOV.U32 R9, RZ, RZ, -0x40 ;  /* 0xffffffc0ff098424 */ /* 0x000fe400078e00ff */
[----:B------:R-:W-:Y:S02]  /*0440*/  @!P1 FFMA R8, R3, 1.84467440737095516160e+19, RZ ;  /* 0x5f80000003089823 */ /* 0x000fe400000000ff */
[----:B------:R-:W-:-:S07]  /*0450*/  @!P1 VIADD R9, R9, 0x40 ;  /* 0x0000004009099836 */ /* 0x000fce0000000000 */
.L_x_3:
[----:B------:R-:W-:Y:S01]  /*0460*/  LEA R3, R6, 0xc0800000, 0x17 ;  /* 0xc080000006037811 */ /* 0x000fe200078eb8ff */
[----:B------:R-:W-:Y:S01]  /*0470*/  VIADD R5, R5, 0xffffff81 ;  /* 0xffffff8105057836 */ /* 0x000fe20000000000 */
[----:B------:R-:W-:Y:S03]  /*0480*/  BSSY.RECONVERGENT B2, `(.L_x_8) ;  /* 0x0000035000027945 */ /* 0x000fe60003800200 */
[----:B------:R-:W-:Y:S01]  /*0490*/  IMAD.IADD R3, R8, 0x1, -R3 ;  /* 0x0000000108037824 */ /* 0x000fe200078e0a03 */
[C---:B------:R-:W-:Y:S01]  /*04a0*/  IADD3 R6, PT, PT, R5.reuse, 0x7f, -R6 ;  /* 0x0000007f05067810 */ /* 0x040fe20007ffe806 */
[----:B------:R-:W-:Y:S02]  /*04b0*/  IMAD R0, R5, -0x800000, R7 ;  /* 0xff80000005007824 */ /* 0x000fe400078e0207 */
[----:B------:R-:W0:Y:S01]  /*04c0*/  MUFU.RCP R8, R3 ;  /* 0x0000000300087308 */ /* 0x000e220000001000 */
[----:B------:R-:W-:Y:S01]  /*04d0*/  FADD.FTZ R11, -R3, -RZ ;  /* 0x800000ff030b7221 */ /* 0x000fe20000010100 */
[----:B------:R-:W-:-:S03]  /*04e0*/  IMAD.IADD R6, R6, 0x1, R9 ;  /* 0x0000000106067824 */ /* 0x000fc600078e0209 */
[----:B0-----:R-:W-:-:S04]  /*04f0*/  FFMA R13, R8, R11, 1 ;  /* 0x3f800000080d7423 */ /* 0x001fc8000000000b */
[----:B------:R-:W-:-:S04]  /*0500*/  FFMA R10, R8, R13, R8 ;  /* 0x0000000d080a7223 */ /* 0x000fc80000000008 */
[----:B------:R-:W-:-:S04]  /*0510*/  FFMA R7, R0, R10, RZ ;  /* 0x0000000a00077223 */ /* 0x000fc800000000ff */
[----:B------:R-:W-:-:S04]  /*0520*/  FFMA R8, R11, R7, R0 ;  /* 0x000000070b087223 */ /* 0x000fc80000000000 */
[----:B------:R-:W-:-:S04]  /*0530*/  FFMA R7, R10, R8, R7 ;  /* 0x000000080a077223 */ /* 0x000fc80000000007 */
[----:B------:R-:W-:-:S04]  /*0540*/  FFMA R8, R11, R7, R0 ;  /* 0x000000070b087223 */ /* 0x000fc80000000000 */
[----:B------:R-:W-:-:S05]  /*0550*/  FFMA R0, R10, R8, R7 ;  /* 0x000000080a007223 */ /* 0x000fca0000000007 */
[----:B------:R-:W-:-:S04]  /*0560*/  SHF.R.U32.HI R3, RZ, 0x17, R0 ;  /* 0x00000017ff037819 */ /* 0x000fc80000011600 */
[----:B------:R-:W-:-:S05]  /*0570*/  LOP3.LUT R3, R3, 0xff, RZ, 0xc0, !PT ;  /* 0x000000ff03037812 */ /* 0x000fca00078ec0ff */
[----:B------:R-:W-:-:S04]  /*0580*/  IMAD.IADD R9, R3, 0x1, R6 ;  /* 0x0000000103097824 */ /* 0x000fc800078e0206 */
[----:B------:R-:W-:-:S05]  /*0590*/  VIADD R3, R9, 0xffffffff ;  /* 0xffffffff09037836 */ /* 0x000fca0000000000 */
[----:B------:R-:W-:-:S13]  /*05a0*/  ISETP.GE.U32.AND P0, PT, R3, 0xfe, PT ;  /* 0x000000fe0300780c */ /* 0x000fda0003f06070 */
[----:B------:R-:W-:Y:S05]  /*05b0*/  @!P0 BRA `(.L_x_9) ;  /* 0x0000000000808947 */ /* 0x000fea0003800000 */
[----:B------:R-:W-:-:S13]  /*05c0*/  ISETP.GT.AND P0, PT, R9, 0xfe, PT ;  /* 0x000000fe0900780c */ /* 0x000fda0003f04270 */
[----:B------:R-:W-:Y:S05]  /*05d0*/  @P0 BRA `(.L_x_10) ;  /* 0x00000000006c0947 */ /* 0x000fea0003800000 */
[----:B------:R-:W-:-:S13]  /*05e0*/  ISETP.GE.AND P0, PT, R9, 0x1, PT ;  /* 0x000000010900780c */ /* 0x000fda0003f06270 */
[----:B------:R-:W-:Y:S05]  /*05f0*/  @P0 BRA `(.L_x_11) ;  /* 0x0000000000740947 */ /* 0x000fea0003800000 */
[----:B------:R-:W-:Y:S02]  /*0600*/  ISETP.GE.AND P0, PT, R9, -0x18, PT ;  /* 0xffffffe80900780c */ /* 0x000fe40003f06270 */
[----:B------:R-:W-:-:S11]  /*0610*/  LOP3.LUT R0, R0, 0x80000000, RZ, 0xc0, !PT ;  /* 0x8000000000007812 */ /* 0x000fd600078ec0ff */
[----:B------:R-:W-:Y:S05]  /*0620*/  @!P0 BRA `(.L_x_11) ;  /* 0x0000000000688947 */ /* 0x000fea0003800000 */
[CCC-:B------:R-:W-:Y:S01]  /*0630*/  FFMA.RZ R3, R10.reuse, R8.reuse, R7.reuse ;  /* 0x000000080a037223 */ /* 0x1c0fe2000000c007 */
[CCC-:B------:R-:W-:Y:S01]  /*0640*/  FFMA.RM R6, R10.reuse, R8.reuse, R7.reuse ;  /* 0x000000080a067223 */ /* 0x1c0fe20000004007 */
[C---:B------:R-:W-:Y:S02]  /*0650*/  ISETP.NE.AND P2, PT, R9.reuse, RZ, PT ;  /* 0x000000ff0900720c */ /* 0x040fe40003f45270 */
[----:B------:R-:W-:Y:S02]  /*0660*/  ISETP.NE.AND P1, PT, R9, RZ, PT ;  /* 0x000000ff0900720c */ /* 0x000fe40003f25270 */
[----:B------:R-:W-:Y:S01]  /*0670*/  LOP3.LUT R5, R3, 0x7fffff, RZ, 0xc0, !PT ;  /* 0x007fffff03057812 */ /* 0x000fe200078ec0ff */
[----:B------:R-:W-:Y:S01]  /*0680*/  FFMA.RP R3, R10, R8, R7 ;  /* 0x000000080a037223 */ /* 0x000fe20000008007 */
[----:B------:R-:W-:Y:S02]  /*0690*/  VIADD R8, R9, 0x20 ;  /* 0x0000002009087836 */ /* 0x000fe40000000000 */
[----:B------:R-:W-:Y:S01]  /*06a0*/  LOP3.LUT R5, R5, 0x800000, RZ, 0xfc, !PT ;  /* 0x0080000005057812 */ /* 0x000fe200078efcff */
[----:B------:R-:W-:Y:S01]  /*06b0*/  IMAD.MOV R7, RZ, RZ, -R9 ;  /* 0x000000ffff077224 */ /* 0x000fe200078e0a09 */
[----:B------:R-:W-:-:S02]  /*06c0*/  FSETP.NEU.FTZ.AND P0, PT, R3, R6, PT ;  /* 0x000000060300720b */ /* 0x000fc40003f1d000 */
[----:B------:R-:W-:Y:S02]  /*06d0*/  SHF.L.U32 R8, R5, R8, RZ ;  /* 0x0000000805087219 */ /* 0x000fe400000006ff */
[----:B------:R-:W-:Y:S02]  /*06e0*/  SEL R6, R7, RZ, P2 ;  /* 0x000000ff07067207 */ /* 0x000fe40001000000 */
[----:B------:R-:W-:Y:S02]  /*06f0*/  ISETP.NE.AND P1, PT, R8, RZ, P1 ;  /* 0x000000ff0800720c */ /* 0x000fe40000f25270 */
[----:B------:R-:W-:Y:S02]  /*0700*/  SHF.R.U32.HI R6, RZ, R6, R5 ;  /* 0x00000006ff067219 */ /* 0x000fe40000011605 */
[----:B------:R-:W-:Y:S02]  /*0710*/  PLOP3.LUT P0, PT, P0, P1, PT, 0xf8, 0x8f ;  /* 0x00000000008f781c */ /* 0x000fe40000703f70 */
[----:B------:R-:W-:-:S02]  /*0720*/  SHF.R.U32.HI R8, RZ, 0x1, R6 ;  /* 0x00000001ff087819 */ /* 0x000fc40000011606 */
[----:B------:R-:W-:-:S04]  /*0730*/  SEL R3, RZ, 0x1, !P0 ;  /* 0x00000001ff037807 */ /* 0x000fc80004000000 */
[----:B------:R-:W-:-:S04]  /*0740*/  LOP3.LUT R3, R3, 0x1, R8, 0xf8, !PT ;  /* 0x0000000103037812 */ /* 0x000fc800078ef808 */
[----:B------:R-:W-:-:S05]  /*0750*/  LOP3.LUT R3, R3, R6, RZ, 0xc0, !PT ;  /* 0x0000000603037212 */ /* 0x000fca00078ec0ff */
[----:B------:R-:W-:-:S05]  /*0760*/  IMAD.IADD R3, R8, 0x1, R3 ;  /* 0x0000000108037824 */ /* 0x000fca00078e0203 */
[----:B------:R-:W-:Y:S01]  /*0770*/  LOP3.LUT R0, R3, R0, RZ, 0xfc, !PT ;  /* 0x0000000003007212 */ /* 0x000fe200078efcff */
[----:B------:R-:W-:Y:S06]  /*0780*/  BRA `(.L_x_11) ;  /* 0x0000000000107947 */ /* 0x000fec0003800000 */
.L_x_10:
[----:B------:R-:W-:-:S04]  /*0790*/  LOP3.LUT R0, R0, 0x80000000, RZ, 0xc0, !PT ;  /* 0x8000000000007812 */ /* 0x000fc800078ec0ff */
[----:B------:R-:W-:Y:S01]  /*07a0*/  LOP3.LUT R0, R0, 0x7f800000, RZ, 0xfc, !PT ;  /* 0x7f80000000007812 */ /* 0x000fe200078efcff */
[----:B------:R-:W-:Y:S06]  /*07b0*/  BRA `(.L_x_11) ;  /* 0x0000000000047947 */ /* 0x000fec0003800000 */
.L_x_9:
[----:B------:R-:W-:-:S07]  /*07c0*/  IMAD R0, R6, 0x800000, R0 ;  /* 0x0080000006007824 */ /* 0x000fce00078e0200 */
.L_x_11:
[----:B------:R-:W-:Y:S05]  /*07d0*/  BSYNC.RECONVERGENT B2 ;  /* 0x0000000000027941 */ /* 0x000fea0003800200 */
.L_x_8:
[----:B------:R-:W-:Y:S05]  /*07e0*/  BRA `(.L_x_12) ;  /* 0x0000000000207947 */ /* 0x000fea0003800000 */
.L_x_7:
[----:B------:R-:W-:-:S04]  /*07f0*/  LOP3.LUT R0, R8, 0x80000000, R7, 0x48, !PT ;  /* 0x8000000008007812 */ /* 0x000fc800078e4807 */
[----:B------:R-:W-:Y:S01]  /*0800*/  LOP3.LUT R0, R0, 0x7f800000, RZ, 0xfc, !PT ;  /* 0x7f80000000007812 */ /* 0x000fe200078efcff */
[----:B------:R-:W-:Y:S06]  /*0810*/  BRA `(.L_x_12) ;  /* 0x0000000000147947 */ /* 0x000fec0003800000 */
.L_x_6:
[----:B------:R-:W-:Y:S01]  /*0820*/  LOP3.LUT R0, R8, 0x80000000, R7, 0x48, !PT ;  /* 0x8000000008007812 */ /* 0x000fe200078e4807 */
[----:B------:R-:W-:Y:S06]  /*0830*/  BRA `(.L_x_12) ;  /* 0x00000000000c7947 */ /* 0x000fec0003800000 */
.L_x_5:
[----:B------:R-:W0:Y:S01]  /*0840*/  MUFU.RSQ R0, -QNAN ;  /* 0xffc0000000007908 */ /* 0x000e220000001400 */
[----:B------:R-:W-:Y:S05]  /*0850*/  BRA `(.L_x_12) ;  /* 0x0000000000047947 */ /* 0x000fea0003800000 */
.L_x_4:
[----:B------:R-:W-:-:S07]  /*0860*/  FADD.FTZ R0, R0, R3 ;  /* 0x0000000300007221 */ /* 0x000fce0000010000 */
.L_x_12:
[----:B------:R-:W-:Y:S05]  /*0870*/  BSYNC.RECONVERGENT B1 ;  /* 0x0000000000017941 */ /* 0x000fea0003800200 */
.L_x_2:
[----:B------:R-:W-:-:S04]  /*0880*/  IMAD.MOV.U32 R5, RZ, RZ, 0x0 ;  /* 0x00000000ff057424 */ /* 0x000fc800078e00ff */
[----:B0-----:R-:W-:Y:S05]  /*0890*/  RET.REL.NODEC R4 `(_Z9getOutputPKfPfffif) ;  /* 0xfffffff404d87950 */ /* 0x001fea0003c3ffff */
.L_x_13:
[----:B------:R-:W-:-:S00]  /*08a0*/  BRA `(.L_x_13) ;  /* 0xfffffffc00fc7947 */ /* 0x000fc0000383ffff */
[----:B------:R-:W-:-:S00]  /*08b0*/  NOP ;  /* 0x0000000000007918 */ /* 0x000fc00000000000 */
        /* <DEDUP_REMOVED lines=12> */
.L_x_28:


//--------------------- .text._Z13getMeanSquarePKfPfi --------------------------
	.section	.text._Z13getMeanSquarePKfPfi,"ax",@progbits
	.align	128
        .global         _Z13getMeanSquarePKfPfi
        .type           _Z13getMeanSquarePKfPfi,@function
        .size           _Z13getMeanSquarePKfPfi,(.L_x_29 - _Z13getMeanSquarePKfPfi)
        .other          _Z13getMeanSquarePKfPfi,@"STO_CUDA_ENTRY STV_DEFAULT"
_Z13getMeanSquarePKfPfi:
.text._Z13getMeanSquarePKfPfi:
        /* <DEDUP_REMOVED lines=9> */
[----:B------:R-:W1:Y:S01]  /*0090*/  LDCU.64 UR4, c[0x0][0x358] ;  /* 0x00006b00ff0477ac */ /* 0x000e620008000a00 */
[----:B0-----:R-:W-:-:S06]  /*00a0*/  IMAD.WIDE R2, R5, 0x4, R2 ;  /* 0x0000000405027825 */ /* 0x001fcc00078e0202 */
[----:B-1----:R0:W2:Y:S01]  /*00b0*/  LDG.E R2, desc[UR4][R2.64] ;  /* 0x0000000402027981 */ /* 0x0020a2000c1e1900 */
[----:B------:R-:W-:Y:S01]  /*00c0*/  BSSY.RECONVERGENT B0, `(.L_x_14) ;  /* 0x000000d000007945 */ /* 0x000fe20003800200 */
[----:B0-----:R-:W-:-:S04]  /*00d0*/  I2FP.F32.S32 R3, UR6 ;  /* 0x0000000600037c45 */ /* 0x001fc80008201400 */
[----:B------:R-:W0:Y:S02]  /*00e0*/  MUFU.RCP R4, R3 ;  /* 0x0000000300047308 */ /* 0x000e240000001000 */
[----:B0-----:R-:W-:-:S04]  /*00f0*/  FFMA R5, -R3, R4, 1 ;  /* 0x3f80000003057423 */ /* 0x001fc80000000104 */
[----:B------:R-:W-:Y:S01]  /*0100*/  FFMA R5, R4, R5, R4 ;  /* 0x0000000504057223 */ /* 0x000fe20000000004 */
[----:B--2---:R-:W-:-:S04]  /*0110*/  FMUL R0, R2, R2 ;  /* 0x0000000202007220 */ /* 0x004fc80000400000 */
[----:B------:R-:W0:Y:S01]  /*0120*/  FCHK P0, R0, R3 ;  /* 0x0000000300007302 */ /* 0x000e220000000000 */
[----:B------:R-:W-:-:S04]  /*0130*/  FFMA R4, R0, R5, RZ ;  /* 0x0000000500047223 */ /* 0x000fc800000000ff */
[----:B------:R-:W-:-:S04]  /*0140*/  FFMA R6, -R3, R4, R0 ;  /* 0x0000000403067223 */ /* 0x000fc80000000100 */
[----:B------:R-:W-:Y:S01]  /*0150*/  FFMA R5, R5, R6, R4 ;  /* 0x0000000605057223 */ /* 0x000fe20000000004 */
[----:B0-----:R-:W-:Y:S06]  /*0160*/  @!P0 BRA `(.L_x_15) ;  /* 0x0000000000088947 */ /* 0x001fec0003800000 */
[----:B------:R-:W-:-:S07]  /*0170*/  MOV R2, 0x190 ;  /* 0x0000019000027802 */ /* 0x000fce0000000f00 */
[----:B------:R-:W-:Y:S05]  /*0180*/  CALL.REL.NOINC `($__internal_1_$__cuda_sm3x_div_rn_noftz_f32_slowpath) ;  /* 0x0000000000107944 */ /* 0x000fea0003c00000 */
.L_x_15:
[----:B------:R-:W-:Y:S05]  /*0190*/  BSYNC.RECONVERGENT B0 ;  /* 0x0000000000007941 */ /* 0x000fea0003800200 */
.L_x_14:
[----:B------:R-:W0:Y:S02]  /*01a0*/  LDC.64 R2, c[0x0][0x388] ;  /* 0x0000e200ff027b82 */ /* 0x000e240000000a00 */
[----:B0-----:R-:W-:Y:S01]  /*01b0*/  REDG.E.ADD.F32.FTZ.RN.STRONG.GPU desc[UR4][R2.64], R5 ;  /* 0x00000005020079a6 */ /* 0x001fe2000c12f304 */
[----:B------:R-:W-:Y:S05]  /*01c0*/  EXIT ;  /* 0x000000000000794d */ /* 0x000fea0003800000 */
        .weak           $__internal_1_$__cuda_sm3x_div_rn_noftz_f32_slowpath
        .type           $__internal_1_$__cuda_sm3x_div_rn_noftz_f32_slowpath,@function
        .size           $__internal_1_$__cuda_sm3x_div_rn_noftz_f32_slowpath,(.L_x_29 - $__internal_1_$__cuda_sm3x_div_rn_noftz_f32_slowpath)
$__internal_1_$__cuda_sm3x_div_rn_noftz_f32_slowpath:
[--C-:B------:R-:W-:Y:S01]  /*01d0*/  SHF.R.U32.HI R5, RZ, 0x17, R3.reuse ;  /* 0x00000017ff057819 */ /* 0x100fe20000011603 */
[----:B------:R-:W-:Y:S01]  /*01e0*/  BSSY.RECONVERGENT B1, `(.L_x_16) ;  /* 0x0000064000017945 */ /* 0x000fe20003800200 */
[--C-:B------:R-:W-:Y:S01]  /*01f0*/  SHF.R.U32.HI R4, RZ, 0x17, R0.reuse ;  /* 0x00000017ff047819 */ /* 0x100fe20000011600 */
[----:B------:R-:W-:Y:S01]  /*0200*/  IMAD.MOV.U32 R6, RZ, RZ, R0 ;  /* 0x000000ffff067224 */ /* 0x000fe200078e0000 */
[----:B------:R-:W-:Y:S01]  /*0210*/  LOP3.LUT R5, R5, 0xff, RZ, 0xc0, !PT ;  /* 0x000000ff05057812 */ /* 0x000fe200078ec0ff */
[----:B------:R-:W-:Y:S01]  /*0220*/  IMAD.MOV.U32 R7, RZ, RZ, R3 ;  /* 0x000000ffff077224 */ /* 0x000fe200078e0003 */
[----:B------:R-:W-:-:S03]  /*0230*/  LOP3.LUT R4, R4, 0xff, RZ, 0xc0, !PT ;  /* 0x000000ff04047812 */ /* 0x000fc600078ec0ff */
[----:B------:R-:W-:Y:S02]  /*0240*/  VIADD R10, R5, 0xffffffff ;  /* 0xffffffff050a7836 */ /* 0x000fe40000000000 */
[----:B------:R-:W-:-:S03]  /*0250*/  VIADD R9, R4, 0xffffffff ;  /* 0xffffffff04097836 */ /* 0x000fc60000000000 */
        /* <DEDUP_REMOVED lines=27> */
.L_x_17:
        /* <DEDUP_REMOVED lines=29> */
[-CC-:B------:R-:W-:Y:S01]  /*05e0*/  FFMA.RZ R0, R10, R6.reuse, R11.reuse ;  /* 0x000000060a007223 */ /* 0x180fe2000000c00b */
[----:B------:R-:W-:Y:S02]  /*05f0*/  VIADD R7, R8, 0x20 ;  /* 0x0000002008077836 */ /* 0x000fe40000000000 */
[-CC-:B------:R-:W-:Y:S01]  /*0600*/  FFMA.RM R5, R10, R6.reuse, R11.reuse ;  /* 0x000000060a057223 */ /* 0x180fe2000000400b */
[----:B------:R-:W-:Y:S02]  /*0610*/  ISETP.NE.AND P2, PT, R8, RZ, PT ;  /* 0x000000ff0800720c */ /* 0x000fe40003f45270 */
[----:B------:R-:W-:Y:S01]  /*0620*/  LOP3.LUT R4, R0, 0x7fffff, RZ, 0xc0, !PT ;  /* 0x007fffff00047812 */ /* 0x000fe200078ec0ff */
[----:B------:R-:W-:Y:S01]  /*0630*/  FFMA.RP R0, R10, R6, R11 ;  /* 0x000000060a007223 */ /* 0x000fe2000000800b */
[----:B------:R-:W-:Y:S01]  /*0640*/  IMAD.MOV R6, RZ, RZ, -R8 ;  /* 0x000000ffff067224 */ /* 0x000fe200078e0a08 */
[----:B------:R-:W-:Y:S02]  /*0650*/  ISETP.NE.AND P1, PT, R8, RZ, PT ;  /* 0x000000ff0800720c */ /* 0x000fe40003f25270 */
[----:B------:R-:W-:-:S02]  /*0660*/  LOP3.LUT R4, R4, 0x800000, RZ, 0xfc, !PT ;  /* 0x0080000004047812 */ /* 0x000fc400078efcff */
[----:B------:R-:W-:Y:S02]  /*0670*/  FSETP.NEU.FTZ.AND P0, PT, R0, R5, PT ;  /* 0x000000050000720b */ /* 0x000fe40003f1d000 */
[----:B------:R-:W-:Y:S02]  /*0680*/  SHF.L.U32 R7, R4, R7, RZ ;  /* 0x0000000704077219 */ /* 0x000fe400000006ff */
[----:B------:R-:W-:Y:S02]  /*0690*/  SEL R5, R6, RZ, P2 ;  /* 0x000000ff06057207 */ /* 0x000fe40001000000 */
[----:B------:R-:W-:Y:S02]  /*06a0*/  ISETP.NE.AND P1, PT, R7, RZ, P1 ;  /* 0x000000ff0700720c */ /* 0x000fe40000f25270 */
[----:B------:R-:W-:Y:S02]  /*06b0*/  SHF.R.U32.HI R5, RZ, R5, R4 ;  /* 0x00000005ff057219 */ /* 0x000fe40000011604 */
[----:B------:R-:W-:-:S02]  /*06c0*/  PLOP3.LUT P0, PT, P0, P1, PT, 0xf8, 0x8f ;  /* 0x00000000008f781c */ /* 0x000fc40000703f70 */
[----:B------:R-:W-:Y:S02]  /*06d0*/  SHF.R.U32.HI R7, RZ, 0x1, R5 ;  /* 0x00000001ff077819 */ /* 0x000fe40000011605 */
[----:B------:R-:W-:-:S04]  /*06e0*/  SEL R0, RZ, 0x1, !P0 ;  /* 0x00000001ff007807 */ /* 0x000fc80004000000 */
[----:B------:R-:W-:-:S04]  /*06f0*/  LOP3.LUT R0, R0, 0x1, R7, 0xf8, !PT ;  /* 0x0000000100007812 */ /* 0x000fc800078ef807 */
[----:B------:R-:W-:-:S05]  /*0700*/  LOP3.LUT R0, R0, R5, RZ, 0xc0, !PT ;  /* 0x0000000500007212 */ /* 0x000fca00078ec0ff */
[----:B------:R-:W-:-:S05]  /*0710*/  IMAD.IADD R0, R7, 0x1, R0 ;  /* 0x0000000107007824 */ /* 0x000fca00078e0200 */
[----:B------:R-:W-:Y:S01]  /*0720*/  LOP3.LUT R3, R0, R3, RZ, 0xfc, !PT ;  /* 0x0000000300037212 */ /* 0x000fe200078efcff */
[----:B------:R-:W-:Y:S06]  /*0730*/  BRA `(.L_x_25) ;  /* 0x0000000000107947 */ /* 0x000fec0003800000 */
.L_x_24:
[----:B------:R-:W-:-:S04]  /*0740*/  LOP3.LUT R3, R3, 0x80000000, RZ, 0xc0, !PT ;  /* 0x8000000003037812 */ /* 0x000fc800078ec0ff */
[----:B------:R-:W-:Y:S01]  /*0750*/  LOP3.LUT R3, R3, 0x7f800000, RZ, 0xfc, !PT ;  /* 0x7f80000003037812 */ /* 0x000fe200078efcff */
[----:B------:R-:W-:Y:S06]  /*0760*/  BRA `(.L_x_25) ;  /* 0x0000000000047947 */ /* 0x000fec0003800000 */
.L_x_23:
[----:B------:R-:W-:-:S07]  /*0770*/  IMAD R3, R5, 0x800000, R3 ;  /* 0x0080000005037824 */ /* 0x000fce00078e0203 */
.L_x_25:
[----:B------:R-:W-:Y:S05]  /*0780*/  BSYNC.RECONVERGENT B2 ;  /* 0x0000000000027941 */ /* 0x000fea0003800200 */
.L_x_22:
[----:B------:R-:W-:Y:S05]  /*0790*/  BRA `(.L_x_26) ;  /* 0x0000000000207947 */ /* 0x000fea0003800000 */
.L_x_21:
[----:B------:R-:W-:-:S04]  /*07a0*/  LOP3.LUT R3, R7, 0x80000000, R6, 0x48, !PT ;  /* 0x8000000007037812 */ /* 0x000fc800078e4806 */
[----:B------:R-:W-:Y:S01]  /*07b0*/  LOP3.LUT R3, R3, 0x7f800000, RZ, 0xfc, !PT ;  /* 0x7f80000003037812 */ /* 0x000fe200078efcff */
[----:B------:R-:W-:Y:S06]  /*07c0*/  BRA `(.L_x_26) ;  /* 0x0000000000147947 */ /* 0x000fec0003800000 */
.L_x_20:
[----:B------:R-:W-:Y:S01]  /*07d0*/  LOP3.LUT R3, R7, 0x80000000, R6, 0x48, !PT ;  /* 0x8000000007037812 */ /* 0x000fe200078e4806 */
[----:B------:R-:W-:Y:S06]  /*07e0*/  BRA `(.L_x_26) ;  /* 0x00000000000c7947 */ /* 0x000fec0003800000 */
.L_x_19:
[----:B------:R-:W0:Y:S01]  /*07f0*/  MUFU.RSQ R3, -QNAN ;  /* 0xffc0000000037908 */ /* 0x000e220000001400 */
[----:B------:R-:W-:Y:S05]  /*0800*/  BRA `(.L_x_26) ;  /* 0x0000000000047947 */ /* 0x000fea0003800000 */
.L_x_18:
[----:B------:R-:W-:-:S07]  /*0810*/  FADD.FTZ R3, R0, R3 ;  /* 0x0000000300037221 */ /* 0x000fce0000010000 */
.L_x_26:
[----:B------:R-:W-:Y:S05]  /*0820*/  BSYNC.RECONVERGENT B1 ;  /* 0x0000000000017941 */ /* 0x000fea0003800200 */
.L_x_16:
[----:B0-----:R-:W-:Y:S02]  /*0830*/  IMAD.MOV.U32 R5, RZ, RZ, R3 ;  /* 0x000000ffff057224 */ /* 0x001fe400078e0003 */
[----:B------:R-:W-:-:S04]  /*0840*/  IMAD.MOV.U32 R3, RZ, RZ, 0x0 ;  /* 0x00000000ff037424 */ /* 0x000fc800078e00ff */
[----:B------:R-:W-:Y:S05]  /*0850*/  RET.REL.NODEC R2 `(_Z13getMeanSquarePKfPfi) ;  /* 0xfffffff402e87950 */ /* 0x000fea0003c3ffff */
.L_x_27:
        /* <DEDUP_REMOVED lines=10> */
.L_x_29:


//--------------------- .nv.shared.reserved.0     --------------------------
	.section	.nv.shared.reserved.0,"aw",@nobits
	.weak		__nv_reservedSMEM_offset_0_alias
	.size		__nv_reservedSMEM_offset_0_alias, 0, 64
	.other		__nv_reservedSMEM_offset_0_alias,@"STO_CUDA_RESERVED_SHARED STV_DEFAULT"
__nv_reservedSMEM_offset_0_alias:
	.zero		0
	.zero		64


//--------------------- .nv.constant0._Z9getOutputPKfPfffif --------------------------
	.section	.nv.constant0._Z9getOutputPKfPfffif,"a",@progbits
	.sectionflags	@""
	.align	4
.nv.constant0._Z9getOutputPKfPfffif:
	.zero		928


//--------------------- .nv.constant0._Z13getMeanSquarePKfPfi --------------------------
	.section	.nv.constant0._Z13getMeanSquarePKfPfi,"a",@progbits
	.sectionflags	@""
	.align	4
.nv.constant0._Z13getMeanSquarePKfPfi:
	.zero		916


//--------------------- SYMBOLS --------------------------

	.type		.nv.reservedSmem.offset0,@object
	.size		.nv.reservedSmem.offset0,0x4
